//
// Generated by NVIDIA NVVM Compiler
//
// Compiler Build ID: CL-36424714
// Cuda compilation tools, release 13.0, V13.0.88
// Based on NVVM 20.0.0
//

.version 9.0
.target sm_100
.address_size 64


.entry _ZN4hmlp8spdaskit3gpu15assemble_kernelIfEEviiPT_PmS4_(
	.param .u32 _ZN4hmlp8spdaskit3gpu15assemble_kernelIfEEviiPT_PmS4__param_0,
	.param .u32 _ZN4hmlp8spdaskit3gpu15assemble_kernelIfEEviiPT_PmS4__param_1,
	.param .u64 .ptr .align 1 _ZN4hmlp8spdaskit3gpu15assemble_kernelIfEEviiPT_PmS4__param_2,
	.param .u64 .ptr .align 1 _ZN4hmlp8spdaskit3gpu15assemble_kernelIfEEviiPT_PmS4__param_3,
	.param .u64 .ptr .align 1 _ZN4hmlp8spdaskit3gpu15assemble_kernelIfEEviiPT_PmS4__param_4
)
{
	.reg .pred 	%p<4>;
	.reg .b32 	%r<14>;
	.reg .b32 	%f<4>;
	.reg .b64 	%rd<17>;

	ld.param.u32 	%r3, [_ZN4hmlp8spdaskit3gpu15assemble_kernelIfEEviiPT_PmS4__param_0];
	ld.param.u32 	%r4, [_ZN4hmlp8spdaskit3gpu15assemble_kernelIfEEviiPT_PmS4__param_1];
	ld.param.u64 	%rd1, [_ZN4hmlp8spdaskit3gpu15assemble_kernelIfEEviiPT_PmS4__param_2];
	ld.param.u64 	%rd2, [_ZN4hmlp8spdaskit3gpu15assemble_kernelIfEEviiPT_PmS4__param_3];
	ld.param.u64 	%rd3, [_ZN4hmlp8spdaskit3gpu15assemble_kernelIfEEviiPT_PmS4__param_4];
	mov.u32 	%r6, %ctaid.x;
	mov.u32 	%r7, %ntid.x;
	mov.u32 	%r8, %tid.x;
	mad.lo.s32 	%r1, %r6, %r7, %r8;
	mov.u32 	%r9, %ctaid.y;
	mov.u32 	%r10, %ntid.y;
	mov.u32 	%r11, %tid.y;
	mad.lo.s32 	%r12, %r9, %r10, %r11;
	setp.ge.s32 	%p1, %r1, %r3;
	setp.ge.s32 	%p2, %r12, %r4;
	or.pred  	%p3, %p1, %p2;
	@%p3 bra 	$L__BB0_2;
	cvta.to.global.u64 	%rd4, %rd1;
	cvta.to.global.u64 	%rd5, %rd2;
	cvta.to.global.u64 	%rd6, %rd3;
	mad.lo.s32 	%r13, %r12, %r3, %r1;
	mul.wide.s32 	%rd7, %r13, 4;
	add.s64 	%rd8, %rd4, %rd7;
	ld.global.f32 	%f1, [%rd8];
	mul.wide.u32 	%rd9, %r12, 8;
	add.s64 	%rd10, %rd5, %rd9;
	ld.global.u64 	%rd11, [%rd10];
	cvt.s64.s32 	%rd12, %r3;
	cvt.s64.s32 	%rd13, %r1;
	mad.lo.s64 	%rd14, %rd11, %rd12, %rd13;
	shl.b64 	%rd15, %rd14, 2;
	add.s64 	%rd16, %rd6, %rd15;
	ld.global.f32 	%f2, [%rd16];
	add.f32 	%f3, %f1, %f2;
	st.global.f32 	[%rd16], %f3;
$L__BB0_2:
	ret;

}
.entry _ZN4hmlp8spdaskit3gpu15assemble_kernelIdEEviiPT_PmS4_(
	.param .u32 _ZN4hmlp8spdaskit3gpu15assemble_kernelIdEEviiPT_PmS4__param_0,
	.param .u32 _ZN4hmlp8spdaskit3gpu15assemble_kernelIdEEviiPT_PmS4__param_1,
	.param .u64 .ptr .align 1 _ZN4hmlp8spdaskit3gpu15assemble_kernelIdEEviiPT_PmS4__param_2,
	.param .u64 .ptr .align 1 _ZN4hmlp8spdaskit3gpu15assemble_kernelIdEEviiPT_PmS4__param_3,
	.param .u64 .ptr .align 1 _ZN4hmlp8spdaskit3gpu15assemble_kernelIdEEviiPT_PmS4__param_4
)
{
	.reg .pred 	%p<4>;
	.reg .b32 	%r<14>;
	.reg .b64 	%rd<17>;
	.reg .b64 	%fd<4>;

	ld.param.u32 	%r3, [_ZN4hmlp8spdaskit3gpu15assemble_kernelIdEEviiPT_PmS4__param_0];
	ld.param.u32 	%r4, [_ZN4hmlp8spdaskit3gpu15assemble_kernelIdEEviiPT_PmS4__param_1];
	ld.param.u64 	%rd1, [_ZN4hmlp8spdaskit3gpu15assemble_kernelIdEEviiPT_PmS4__param_2];
	ld.param.u64 	%rd2, [_ZN4hmlp8spdaskit3gpu15assemble_kernelIdEEviiPT_PmS4__param_3];
	ld.param.u64 	%rd3, [_ZN4hmlp8spdaskit3gpu15assemble_kernelIdEEviiPT_PmS4__param_4];
	mov.u32 	%r6, %ctaid.x;
	mov.u32 	%r7, %ntid.x;
	mov.u32 	%r8, %tid.x;
	mad.lo.s32 	%r1, %r6, %r7, %r8;
	mov.u32 	%r9, %ctaid.y;
	mov.u32 	%r10, %ntid.y;
	mov.u32 	%r11, %tid.y;
	mad.lo.s32 	%r12, %r9, %r10, %r11;
	setp.ge.s32 	%p1, %r1, %r3;
	setp.ge.s32 	%p2, %r12, %r4;
	or.pred  	%p3, %p1, %p2;
	@%p3 bra 	$L__BB1_2;
	cvta.to.global.u64 	%rd4, %rd1;
	cvta.to.global.u64 	%rd5, %rd2;
	cvta.to.global.u64 	%rd6, %rd3;
	mad.lo.s32 	%r13, %r12, %r3, %r1;
	mul.wide.s32 	%rd7, %r13, 8;
	add.s64 	%rd8, %rd4, %rd7;
	ld.global.f64 	%fd1, [%rd8];
	mul.wide.u32 	%rd9, %r12, 8;
	add.s64 	%rd10, %rd5, %rd9;
	ld.global.u64 	%rd11, [%rd10];
	cvt.s64.s32 	%rd12, %r3;
	cvt.s64.s32 	%rd13, %r1;
	mad.lo.s64 	%rd14, %rd11, %rd12, %rd13;
	shl.b64 	%rd15, %rd14, 3;
	add.s64 	%rd16, %rd6, %rd15;
	ld.global.f64 	%fd2, [%rd16];
	add.f64 	%fd3, %fd1, %fd2;
	st.global.f64 	[%rd16], %fd3;
$L__BB1_2:
	ret;

}


// ===== COMPILED SASS (sm_100) =====

	.target	sm_100

	.elftype	@"ET_EXEC"


//--------------------- .note.nv.tkinfo           --------------------------
	.section	.note.nv.tkinfo,"",@"SHT_NOTE"
	.sectionflags	@"SHF_NOTE_NV_TKINFO"
	.tkinfo
        /*0018*/ 	.word	0x00000002
        /*0030*/ 	.string	""
        /*0030*/ 	.string	"ptxas"
        /*0030*/ 	.string	"Cuda compilation tools, release 13.0, V13.0.88"
        /*0030*/ 	.string	"Build cuda_13.0.r13.0/compiler.36424714_0"
        /*0030*/ 	.string	"-arch sm_100 -m 64 "



//--------------------- .note.nv.cuinfo           --------------------------
	.section	.note.nv.cuinfo,"",@"SHT_NOTE"
	.sectionflags	@"SHF_NOTE_NV_CUINFO"
        /*0018*/ 	.short	0x0002
        /*001a*/ 	.short	0x0064
        /*001c*/ 	.short	0x0082
	.zero		2


//--------------------- .nv.info                  --------------------------
	.section	.nv.info,"",@"SHT_CUDA_INFO"
	.align	4


	//----- nvinfo : EIATTR_REGCOUNT
	.align		4
        /*0000*/ 	.byte	0x04, 0x2f
        /*0002*/ 	.short	(.L_1 - .L_0)
	.align		4
.L_0:
        /*0004*/ 	.word	index@(_ZN4hmlp8spdaskit3gpu15assemble_kernelIfEEviiPT_PmS4_)
        /*0008*/ 	.word	0x00000010


	//----- nvinfo : EIATTR_FRAME_SIZE
	.align		4
.L_1:
        /*000c*/ 	.byte	0x04, 0x11
        /*000e*/ 	.short	(.L_3 - .L_2)
	.align		4
.L_2:
        /*0010*/ 	.word	index@(_ZN4hmlp8spdaskit3gpu15assemble_kernelIfEEviiPT_PmS4_)
        /*0014*/ 	.word	0x00000000


	//----- nvinfo : EIATTR_REGCOUNT
	.align		4
.L_3:
        /*0018*/ 	.byte	0x04, 0x2f
        /*001a*/ 	.short	(.L_5 - .L_4)
	.align		4
.L_4:
        /*001c*/ 	.word	index@(_ZN4hmlp8spdaskit3gpu15assemble_kernelIdEEviiPT_PmS4_)
        /*0020*/ 	.word	0x00000010


	//----- nvinfo : EIATTR_FRAME_SIZE
	.align		4
.L_5:
        /*0024*/ 	.byte	0x04, 0x11
        /*0026*/ 	.short	(.L_7 - .L_6)
	.align		4
.L_6:
        /*0028*/ 	.word	index@(_ZN4hmlp8spdaskit3gpu15assemble_kernelIdEEviiPT_PmS4_)
        /*002c*/ 	.word	0x00000000


	//----- nvinfo : EIATTR_MIN_STACK_SIZE
	.align		4
.L_7:
        /*0030*/ 	.byte	0x04, 0x12
        /*0032*/ 	.short	(.L_9 - .L_8)
	.align		4
.L_8:
        /*0034*/ 	.word	index@(_ZN4hmlp8spdaskit3gpu15assemble_kernelIdEEviiPT_PmS4_)
        /*0038*/ 	.word	0x00000000


	//----- nvinfo : EIATTR_MIN_STACK_SIZE
	.align		4
.L_9:
        /*003c*/ 	.byte	0x04, 0x12
        /*003e*/ 	.short	(.L_11 - .L_10)
	.align		4
.L_10:
        /*0040*/ 	.word	index@(_ZN4hmlp8spdaskit3gpu15assemble_kernelIfEEviiPT_PmS4_)
        /*0044*/ 	.word	0x00000000
.L_11:


//--------------------- .nv.compat                --------------------------
	.section	.nv.compat,"",@"SHT_CUDA_COMPAT_INFO"
	.align	4
        /*0000*/ 	.byte	0x02, 0x09, 0x00, 0x00, 0x02, 0x02, 0x01, 0x00, 0x02, 0x05, 0x05, 0x00, 0x03, 0x07, 0x01, 0x01
        /*0010*/ 	.byte	0x02, 0x03, 0x00, 0x00, 0x02, 0x06, 0x01, 0x00, 0x04, 0x0b, 0x08, 0x00, 0x01, 0x00, 0x00, 0x00
        /*0020*/ 	.byte	0x00, 0x00, 0x00, 0x00


//--------------------- .nv.info._ZN4hmlp8spdaskit3gpu15assemble_kernelIdEEviiPT_PmS4_ --------------------------
	.section	.nv.info._ZN4hmlp8spdaskit3gpu15assemble_kernelIdEEviiPT_PmS4_,"",@"SHT_CUDA_INFO"
	.sectionflags	@""
	.align	4


	//----- nvinfo : EIATTR_CUDA_API_VERSION
	.align		4
        /*0000*/ 	.byte	0x04, 0x37
        /*0002*/ 	.short	(.L_13 - .L_12)
.L_12:
        /*0004*/ 	.word	0x00000082


	//----- nvinfo : EIATTR_KPARAM_INFO
	.align		4
.L_13:
        /*0008*/ 	.byte	0x04, 0x17
        /*000a*/ 	.short	(.L_15 - .L_14)
.L_14:
        /*000c*/ 	.word	0x00000000
        /*0010*/ 	.short	0x0004
        /*0012*/ 	.short	0x0018
        /*0014*/ 	.byte	0x00, 0xf5, 0x21, 0x00


	//----- nvinfo : EIATTR_KPARAM_INFO
	.align		4
.L_15:
        /*0018*/ 	.byte	0x04, 0x17
        /*001a*/ 	.short	(.L_17 - .L_16)
.L_16:
        /*001c*/ 	.word	0x00000000
        /*0020*/ 	.short	0x0003
        /*0022*/ 	.short	0x0010
        /*0024*/ 	.byte	0x00, 0xf5, 0x21, 0x00


	//----- nvinfo : EIATTR_KPARAM_INFO
	.align		4
.L_17:
        /*0028*/ 	.byte	0x04, 0x17
        /*002a*/ 	.short	(.L_19 - .L_18)
.L_18:
        /*002c*/ 	.word	0x00000000
        /*0030*/ 	.short	0x0002
        /*0032*/ 	.short	0x0008
        /*0034*/ 	.byte	0x00, 0xf5, 0x21, 0x00


	//----- nvinfo : EIATTR_KPARAM_INFO
	.align		4
.L_19:
        /*0038*/ 	.byte	0x04, 0x17
        /*003a*/ 	.short	(.L_21 - .L_20)
.L_20:
        /*003c*/ 	.word	0x00000000
        /*0040*/ 	.short	0x0001
        /*0042*/ 	.short	0x0004
        /*0044*/ 	.byte	0x00, 0xf0, 0x11, 0x00


	//----- nvinfo : EIATTR_KPARAM_INFO
	.align		4
.L_21:
        /*0048*/ 	.byte	0x04, 0x17
        /*004a*/ 	.short	(.L_23 - .L_22)
.L_22:
        /*004c*/ 	.word	0x00000000
        /*0050*/ 	.short	0x0000
        /*0052*/ 	.short	0x0000
        /*0054*/ 	.byte	0x00, 0xf0, 0x11, 0x00


	//----- nvinfo : EIATTR_SPARSE_MMA_MASK
	.align		4
.L_23:
        /*0058*/ 	.byte	0x03, 0x50
        /*005a*/ 	.short	0x0000


	//----- nvinfo : EIATTR_MAXREG_COUNT
	.align		4
        /*005c*/ 	.byte	0x03, 0x1b
        /*005e*/ 	.short	0x00ff


	//----- nvinfo : EIATTR_MERCURY_ISA_VERSION
	.align		4
        /*0060*/ 	.byte	0x03, 0x5f
        /*0062*/ 	.short	0x0101


	//----- nvinfo : EIATTR_VRC_CTA_INIT_COUNT
	.align		4
        /*0064*/ 	.byte	0x02, 0x4a
	.zero		1
	.zero		1


	//----- nvinfo : EIATTR_EXIT_INSTR_OFFSETS
	.align		4
        /*0068*/ 	.byte	0x04, 0x1c
        /*006a*/ 	.short	(.L_25 - .L_24)


	//   ....[0]....
.L_24:
        /*006c*/ 	.word	0x000000c0


	//   ....[1]....
        /*0070*/ 	.word	0x00000210


	//----- nvinfo : EIATTR_CBANK_PARAM_SIZE
	.align		4
.L_25:
        /*0074*/ 	.byte	0x03, 0x19
        /*0076*/ 	.short	0x0020


	//----- nvinfo : EIATTR_PARAM_CBANK
	.align		4
        /*0078*/ 	.byte	0x04, 0x0a
        /*007a*/ 	.short	(.L_27 - .L_26)
	.align		4
.L_26:
        /*007c*/ 	.word	index@(.nv.constant0._ZN4hmlp8spdaskit3gpu15assemble_kernelIdEEviiPT_PmS4_)
        /*0080*/ 	.short	0x0380
        /*0082*/ 	.short	0x0020


	//----- nvinfo : EIATTR_SW_WAR
	.align		4
.L_27:
        /*0084*/ 	.byte	0x04, 0x36
        /*0086*/ 	.short	(.L_29 - .L_28)
.L_28:
        /*0088*/ 	.word	0x00000008
.L_29:


//--------------------- .nv.info._ZN4hmlp8spdaskit3gpu15assemble_kernelIfEEviiPT_PmS4_ --------------------------
	.section	.nv.info._ZN4hmlp8spdaskit3gpu15assemble_kernelIfEEviiPT_PmS4_,"",@"SHT_CUDA_INFO"
	.sectionflags	@""
	.align	4


	//----- nvinfo : EIATTR_CUDA_API_VERSION
	.align		4
        /*0000*/ 	.byte	0x04, 0x37
        /*0002*/ 	.short	(.L_31 - .L_30)
.L_30:
        /*0004*/ 	.word	0x00000082


	//----- nvinfo : EIATTR_KPARAM_INFO
	.align		4
.L_31:
        /*0008*/ 	.byte	0x04, 0x17
        /*000a*/ 	.short	(.L_33 - .L_32)
.L_32:
        /*000c*/ 	.word	0x00000000
        /*0010*/ 	.short	0x0004
        /*0012*/ 	.short	0x0018
        /*0014*/ 	.byte	0x00, 0xf5, 0x21, 0x00


	//----- nvinfo : EIATTR_KPARAM_INFO
	.align		4
.L_33:
        /*0018*/ 	.byte	0x04, 0x17
        /*001a*/ 	.short	(.L_35 - .L_34)
.L_34:
        /*001c*/ 	.word	0x00000000
        /*0020*/ 	.short	0x0003
        /*0022*/ 	.short	0x0010
        /*0024*/ 	.byte	0x00, 0xf5, 0x21, 0x00


	//----- nvinfo : EIATTR_KPARAM_INFO
	.align		4
.L_35:
        /*0028*/ 	.byte	0x04, 0x17
        /*002a*/ 	.short	(.L_37 - .L_36)
.L_36:
        /*002c*/ 	.word	0x00000000
        /*0030*/ 	.short	0x0002
        /*0032*/ 	.short	0x0008
        /*0034*/ 	.byte	0x00, 0xf5, 0x21, 0x00


	//----- nvinfo : EIATTR_KPARAM_INFO
	.align		4
.L_37:
        /*0038*/ 	.byte	0x04, 0x17
        /*003a*/ 	.short	(.L_39 - .L_38)
.L_38:
        /*003c*/ 	.word	0x00000000
        /*0040*/ 	.short	0x0001
        /*0042*/ 	.short	0x0004
        /*0044*/ 	.byte	0x00, 0xf0, 0x11, 0x00


	//----- nvinfo : EIATTR_KPARAM_INFO
	.align		4
.L_39:
        /*0048*/ 	.byte	0x04, 0x17
        /*004a*/ 	.short	(.L_41 - .L_40)
.L_40:
        /*004c*/ 	.word	0x00000000
        /*0050*/ 	.short	0x0000
        /*0052*/ 	.short	0x0000
        /*0054*/ 	.byte	0x00, 0xf0, 0x11, 0x00


	//----- nvinfo : EIATTR_SPARSE_MMA_MASK
	.align		4
.L_41:
        /*0058*/ 	.byte	0x03, 0x50
        /*005a*/ 	.short	0x0000


	//----- nvinfo : EIATTR_MAXREG_COUNT
	.align		4
        /*005c*/ 	.byte	0x03, 0x1b
        /*005e*/ 	.short	0x00ff


	//----- nvinfo : EIATTR_MERCURY_ISA_VERSION
	.align		4
        /*0060*/ 	.byte	0x03, 0x5f
        /*0062*/ 	.short	0x0101


	//----- nvinfo : EIATTR_VRC_CTA_INIT_COUNT
	.align		4
        /*0064*/ 	.byte	0x02, 0x4a
	.zero		1
	.zero		1


	//----- nvinfo : EIATTR_EXIT_INSTR_OFFSETS
	.align		4
        /*0068*/ 	.byte	0x04, 0x1c
        /*006a*/ 	.short	(.L_43 - .L_42)


	//   ....[0]....
.L_42:
        /*006c*/ 	.word	0x000000c0


	//   ....[1]....
        /*0070*/ 	.word	0x00000210


	//----- nvinfo : EIATTR_CBANK_PARAM_SIZE
	.align		4
.L_43:
        /*0074*/ 	.byte	0x03, 0x19
        /*0076*/ 	.short	0x0020


	//----- nvinfo : EIATTR_PARAM_CBANK
	.align		4
        /*0078*/ 	.byte	0x04, 0x0a
        /*007a*/ 	.short	(.L_45 - .L_44)
	.align		4
.L_44:
        /*007c*/ 	.word	index@(.nv.constant0._ZN4hmlp8spdaskit3gpu15assemble_kernelIfEEviiPT_PmS4_)
        /*0080*/ 	.short	0x0380
        /*0082*/ 	.short	0x0020


	//----- nvinfo : EIATTR_SW_WAR
	.align		4
.L_45:
        /*0084*/ 	.byte	0x04, 0x36
        /*0086*/ 	.short	(.L_47 - .L_46)
.L_46:
        /*0088*/ 	.word	0x00000008
.L_47:


//--------------------- .nv.callgraph             --------------------------
	.section	.nv.callgraph,"",@"SHT_CUDA_CALLGRAPH"
	.align	4
	.sectionentsize	8
	.align		4
        /*0000*/ 	.word	0x00000000
	.align		4
        /*0004*/ 	.word	0xffffffff
	.align		4
        /*0008*/ 	.word	0x00000000
	.align		4
        /*000c*/ 	.word	0xfffffffe
	.align		4
        /*0010*/ 	.word	0x00000000
	.align		4
        /*0014*/ 	.word	0xfffffffd
	.align		4
        /*0018*/ 	.word	0x00000000
	.align		4
        /*001c*/ 	.word	0xfffffffc


//--------------------- .text._ZN4hmlp8spdaskit3gpu15assemble_kernelIdEEviiPT_PmS4_ --------------------------
	.section	.text._ZN4hmlp8spdaskit3gpu15assemble_kernelIdEEviiPT_PmS4_,"ax",@progbits
	.align	128
.text._ZN4hmlp8spdaskit3gpu15assemble_kernelIdEEviiPT_PmS4_:
        .type           _ZN4hmlp8spdaskit3gpu15assemble_kernelIdEEviiPT_PmS4_,@function
        .size           _ZN4hmlp8spdaskit3gpu15assemble_kernelIdEEviiPT_PmS4_,(.L_x_2 - _ZN4hmlp8spdaskit3gpu15assemble_kernelIdEEviiPT_PmS4_)
        .other          _ZN4hmlp8spdaskit3gpu15assemble_kernelIdEEviiPT_PmS4_,@"STO_CUDA_ENTRY STV_DEFAULT"
_ZN4hmlp8spdaskit3gpu15assemble_kernelIdEEviiPT_PmS4_:
[----:B------:R-:W-:Y:S01]  /*0000*/  LDC R1, c[0x0][0x37c] ;  /* 0x0000df00ff017b82 */ /* 0x000fe20000000800 */
[----:B------:R-:W0:Y:S07]  /*0010*/  S2R R0, SR_TID.Y ;  /* 0x0000000000007919 */ /* 0x000e2e0000002200 */
[----:B------:R-:W1:Y:S01]  /*0020*/  LDC R4, c[0x0][0x360] ;  /* 0x0000d800ff047b82 */ /* 0x000e620000000800 */
[----:B------:R-:W2:Y:S01]  /*0030*/  LDCU.64 UR8, c[0x0][0x380] ;  /* 0x00007000ff0877ac */ /* 0x000ea20008000a00 */
[----:B------:R-:W1:Y:S06]  /*0040*/  S2R R5, SR_TID.X ;  /* 0x0000000000057919 */ /* 0x000e6c0000002100 */
[----:B------:R-:W0:Y:S08]  /*0050*/  S2UR UR5, SR_CTAID.Y ;  /* 0x00000000000579c3 */ /* 0x000e300000002600 */
[----:B------:R-:W0:Y:S08]  /*0060*/  LDC R11, c[0x0][0x364] ;  /* 0x0000d900ff0b7b82 */ /* 0x000e300000000800 */
[----:B------:R-:W1:Y:S01]  /*0070*/  S2UR UR4, SR_CTAID.X ;  /* 0x00000000000479c3 */ /* 0x000e620000002500 */
[----:B0-----:R-:W-:-:S05]  /*0080*/  IMAD R11, R11, UR5, R0 ;  /* 0x000000050b0b7c24 */ /* 0x001fca000f8e0200 */
[----:B--2---:R-:W-:Y:S01]  /*0090*/  ISETP.GE.AND P0, PT, R11, UR9, PT ;  /* 0x000000090b007c0c */ /* 0x004fe2000bf06270 */
[----:B-1----:R-:W-:-:S05]  /*00a0*/  IMAD R4, R4, UR4, R5 ;  /* 0x0000000404047c24 */ /* 0x002fca000f8e0205 */
[----:B------:R-:W-:-:S13]  /*00b0*/  ISETP.GE.OR P0, PT, R4, UR8, P0 ;  /* 0x0000000804007c0c */ /* 0x000fda0008706670 */
[----:B------:R-:W-:Y:S05]  /*00c0*/  @P0 EXIT ;  /* 0x000000000000094d */ /* 0x000fea0003800000 */
[----:B------:R-:W0:Y:S01]  /*00d0*/  LDC.64 R2, c[0x0][0x390] ;  /* 0x0000e400ff027b82 */ /* 0x000e220000000a00 */
[----:B------:R-:W1:Y:S01]  /*00e0*/  LDCU.64 UR4, c[0x0][0x358] ;  /* 0x00006b00ff0477ac */ /* 0x000e620008000a00 */
[----:B------:R-:W2:Y:S06]  /*00f0*/  LDCU.64 UR10, c[0x0][0x398] ;  /* 0x00007300ff0a77ac */ /* 0x000eac0008000a00 */
[----:B------:R-:W3:Y:S01]  /*0100*/  LDC.64 R8, c[0x0][0x388] ;  /* 0x0000e200ff087b82 */ /* 0x000ee20000000a00 */
[----:B0-----:R-:W-:-:S06]  /*0110*/  IMAD.WIDE.U32 R2, R11, 0x8, R2 ;  /* 0x000000080b027825 */ /* 0x001fcc00078e0002 */
[----:B-1----:R-:W4:Y:S01]  /*0120*/  LDG.E.64 R2, desc[UR4][R2.64] ;  /* 0x0000000402027981 */ /* 0x002f22000c1e1b00 */
[----:B------:R-:W-:Y:S01]  /*0130*/  USHF.R.S32.HI UR6, URZ, 0x1f, UR8 ;  /* 0x0000001fff067899 */ /* 0x000fe20008011408 */
[--C-:B------:R-:W-:Y:S01]  /*0140*/  SHF.R.S32.HI R5, RZ, 0x1f, R4.reuse ;  /* 0x0000001fff057819 */ /* 0x100fe20000011404 */
[----:B----4-:R-:W-:Y:S02]  /*0150*/  IMAD R13, R3, UR8, RZ ;  /* 0x00000008030d7c24 */ /* 0x010fe4000f8e02ff */
[----:B------:R-:W-:-:S04]  /*0160*/  IMAD.WIDE.U32 R6, R2, UR8, R4 ;  /* 0x0000000802067c25 */ /* 0x000fc8000f8e0004 */
[----:B------:R-:W-:Y:S02]  /*0170*/  IMAD R13, R2, UR6, R13 ;  /* 0x00000006020d7c24 */ /* 0x000fe4000f8e020d */
[----:B------:R-:W-:Y:S01]  /*0180*/  IMAD R5, R11, UR8, R4 ;  /* 0x000000080b057c24 */ /* 0x000fe2000f8e0204 */
[----:B--2---:R-:W-:Y:S02]  /*0190*/  LEA R4, P0, R6, UR10, 0x3 ;  /* 0x0000000a06047c11 */ /* 0x004fe4000f8018ff */
[----:B------:R-:W-:Y:S01]  /*01a0*/  IADD3 R7, PT, PT, R7, R13, RZ ;  /* 0x0000000d07077210 */ /* 0x000fe20007ffe0ff */
[----:B---3--:R-:W-:-:S03]  /*01b0*/  IMAD.WIDE R2, R5, 0x8, R8 ;  /* 0x0000000805027825 */ /* 0x008fc600078e0208 */
[----:B------:R-:W-:-:S03]  /*01c0*/  LEA.HI.X R5, R6, UR11, R7, 0x3, P0 ;  /* 0x0000000b06057c11 */ /* 0x000fc600080f1c07 */
[----:B------:R-:W2:Y:S04]  /*01d0*/  LDG.E.64 R2, desc[UR4][R2.64] ;  /* 0x0000000402027981 */ /* 0x000ea8000c1e1b00 */
[----:B------:R-:W2:Y:S02]  /*01e0*/  LDG.E.64 R6, desc[UR4][R4.64] ;  /* 0x0000000404067981 */ /* 0x000ea4000c1e1b00 */
[----:B--2---:R-:W-:-:S07]  /*01f0*/  DADD R6, R2, R6 ;  /* 0x0000000002067229 */ /* 0x004fce0000000006 */
[----:B------:R-:W-:Y:S01]  /*0200*/  STG.E.64 desc[UR4][R4.64], R6 ;  /* 0x0000000604007986 */ /* 0x000fe2000c101b04 */
[----:B------:R-:W-:Y:S05]  /*0210*/  EXIT ;  /* 0x000000000000794d */ /* 0x000fea0003800000 */
.L_x_0:
[----:B------:R-:W-:-:S00]  /*0220*/  BRA `(.L_x_0) ;  /* 0xfffffffc00fc7947 */ /* 0x000fc0000383ffff */
[----:B------:R-:W-:-:S00]  /*0230*/  NOP ;  /* 0x0000000000007918 */ /* 0x000fc00000000000 */
        /* <DEDUP_REMOVED lines=12> */
.L_x_2:


//--------------------- .text._ZN4hmlp8spdaskit3gpu15assemble_kernelIfEEviiPT_PmS4_ --------------------------
	.section	.text._ZN4hmlp8spdaskit3gpu15assemble_kernelIfEEviiPT_PmS4_,"ax",@progbits
	.align	128
.text._ZN4hmlp8spdaskit3gpu15assemble_kernelIfEEviiPT_PmS4_:
        .type           _ZN4hmlp8spdaskit3gpu15assemble_kernelIfEEviiPT_PmS4_,@function
        .size           _ZN4hmlp8spdaskit3gpu15assemble_kernelIfEEviiPT_PmS4_,(.L_x_3 - _ZN4hmlp8spdaskit3gpu15assemble_kernelIfEEviiPT_PmS4_)
        .other          _ZN4hmlp8spdaskit3gpu15assemble_kernelIfEEviiPT_PmS4_,@"STO_CUDA_ENTRY STV_DEFAULT"
_ZN4hmlp8spdaskit3gpu15assemble_kernelIfEEviiPT_PmS4_:
        /* <DEDUP_REMOVED lines=29> */
[----:B------:R-:W2:Y:S04]  /*01d0*/  LDG.E R2, desc[UR4][R2.64] ;  /* 0x0000000402027981 */ /* 0x000ea8000c1e1900 */
[----:B------:R-:W2:Y:S02]  /*01e0*/  LDG.E R7, desc[UR4][R4.64] ;  /* 0x0000000404077981 */ /* 0x000ea4000c1e1900 */
[----:B--2---:R-:W-:-:S05]  /*01f0*/  FADD R7, R2, R7 ;  /* 0x0000000702077221 */ /* 0x004fca0000000000 */
[----:B------:R-:W-:Y:S01]  /*0200*/  STG.E desc[UR4][R4.64], R7 ;  /* 0x0000000704007986 */ /* 0x000fe2000c101904 */
[----:B------:R-:W-:Y:S05]  /*0210*/  EXIT ;  /* 0x000000000000794d */ /* 0x000fea0003800000 */
.L_x_1:
        /* <DEDUP_REMOVED lines=14> */
.L_x_3:


//--------------------- .nv.shared.reserved.0     --------------------------
	.section	.nv.shared.reserved.0,"aw",@nobits
	.weak		__nv_reservedSMEM_offset_0_alias
	.size		__nv_reservedSMEM_offset_0_alias, 0, 64
	.other		__nv_reservedSMEM_offset_0_alias,@"STO_CUDA_RESERVED_SHARED STV_DEFAULT"
__nv_reservedSMEM_offset_0_alias:
	.zero		0
	.zero		64


//--------------------- .nv.constant0._ZN4hmlp8spdaskit3gpu15assemble_kernelIdEEviiPT_PmS4_ --------------------------
	.section	.nv.constant0._ZN4hmlp8spdaskit3gpu15assemble_kernelIdEEviiPT_PmS4_,"a",@progbits
	.sectionflags	@""
	.align	4
.nv.constant0._ZN4hmlp8spdaskit3gpu15assemble_kernelIdEEviiPT_PmS4_:
	.zero		928


//--------------------- .nv.constant0._ZN4hmlp8spdaskit3gpu15assemble_kernelIfEEviiPT_PmS4_ --------------------------
	.section	.nv.constant0._ZN4hmlp8spdaskit3gpu15assemble_kernelIfEEviiPT_PmS4_,"a",@progbits
	.sectionflags	@""
	.align	4
.nv.constant0._ZN4hmlp8spdaskit3gpu15assemble_kernelIfEEviiPT_PmS4_:
	.zero		928


//--------------------- SYMBOLS --------------------------

	.type		.nv.reservedSmem.offset0,@object
	.size		.nv.reservedSmem.offset0,0x4
